	.headerflags	@"EF_CUDA_TEXMODE_UNIFIED EF_CUDA_64BIT_ADDRESS EF_CUDA_ACCELERATORS EF_CUDA_SM90 EF_CUDA_VIRTUAL_SM(EF_CUDA_SM90)"
	.elftype	@"ET_EXEC"


//--------------------- .nv.info                  --------------------------
	.section	.nv.info,"",@"SHT_CUDA_INFO"
	.align	4


	//----- nvinfo : EIATTR_REGCOUNT
	.align		4
        /*0000*/ 	.byte	0x04, 0x2f
        /*0002*/ 	.short	(.L_6 - .L_5)
	.align		4
.L_5:
        /*0004*/ 	.word	index@(triton_poi_fused_max_unpool2d_25)
        /*0008*/ 	.word	0x00000020


	//----- nvinfo : EIATTR_MIN_STACK_SIZE
	.align		4
.L_6:
        /*000c*/ 	.byte	0x04, 0x12
        /*000e*/ 	.short	(.L_8 - .L_7)
	.align		4
.L_7:
        /*0010*/ 	.word	index@(triton_poi_fused_max_unpool2d_25)
        /*0014*/ 	.word	0x00000000


	//----- nvinfo : EIATTR_FRAME_SIZE
	.align		4
.L_8:
        /*0018*/ 	.byte	0x04, 0x11
        /*001a*/ 	.short	(.L_10 - .L_9)
	.align		4
.L_9:
        /*001c*/ 	.word	index@(triton_poi_fused_max_unpool2d_25)
        /*0020*/ 	.word	0x00000000


	//----- nvinfo : EIATTR_MIN_STACK_SIZE
	.align		4
.L_10:
        /*0024*/ 	.byte	0x04, 0x12
        /*0026*/ 	.short	(.L_12 - .L_11)
	.align		4
.L_11:
        /*0028*/ 	.word	index@(triton_poi_fused_max_unpool2d_25)
        /*002c*/ 	.word	0x00000000
.L_12:


//--------------------- .nv.info.triton_poi_fused_max_unpool2d_25 --------------------------
	.section	.nv.info.triton_poi_fused_max_unpool2d_25,"",@"SHT_CUDA_INFO"
	.sectionflags	@""
	.align	4


	//----- nvinfo : EIATTR_CUDA_API_VERSION
	.align		4
        /*0000*/ 	.byte	0x04, 0x37
        /*0002*/ 	.short	(.L_14 - .L_13)
.L_13:
        /*0004*/ 	.word	0x0000007c


	//----- nvinfo : EIATTR_KPARAM_INFO
	.align		4
.L_14:
        /*0008*/ 	.byte	0x04, 0x17
        /*000a*/ 	.short	(.L_16 - .L_15)
.L_15:
        /*000c*/ 	.word	0x00000000
        /*0010*/ 	.short	0x0007
        /*0012*/ 	.short	0x0038
        /*0014*/ 	.byte	0x00, 0xf0, 0x11, 0x00


	//----- nvinfo : EIATTR_KPARAM_INFO
	.align		4
.L_16:
        /*0018*/ 	.byte	0x04, 0x17
        /*001a*/ 	.short	(.L_18 - .L_17)
.L_17:
        /*001c*/ 	.word	0x00000000
        /*0020*/ 	.short	0x0006
        /*0022*/ 	.short	0x0030
        /*0024*/ 	.byte	0x00, 0xf4, 0x21, 0x00


	//----- nvinfo : EIATTR_KPARAM_INFO
	.align		4
.L_18:
        /*0028*/ 	.byte	0x04, 0x17
        /*002a*/ 	.short	(.L_20 - .L_19)
.L_19:
        /*002c*/ 	.word	0x00000000
        /*0030*/ 	.short	0x0005
        /*0032*/ 	.short	0x0028
        /*0034*/ 	.byte	0x00, 0xf4, 0x21, 0x00


	//----- nvinfo : EIATTR_KPARAM_INFO
	.align		4
.L_20:
        /*0038*/ 	.byte	0x04, 0x17
        /*003a*/ 	.short	(.L_22 - .L_21)
.L_21:
        /*003c*/ 	.word	0x00000000
        /*0040*/ 	.short	0x0004
        /*0042*/ 	.short	0x0020
        /*0044*/ 	.byte	0x00, 0xf4, 0x21, 0x00


	//----- nvinfo : EIATTR_KPARAM_INFO
	.align		4
.L_22:
        /*0048*/ 	.byte	0x04, 0x17
        /*004a*/ 	.short	(.L_24 - .L_23)
.L_23:
        /*004c*/ 	.word	0x00000000
        /*0050*/ 	.short	0x0003
        /*0052*/ 	.short	0x0018
        /*0054*/ 	.byte	0x00, 0xf4, 0x21, 0x00


	//----- nvinfo : EIATTR_KPARAM_INFO
	.align		4
.L_24:
        /*0058*/ 	.byte	0x04, 0x17
        /*005a*/ 	.short	(.L_26 - .L_25)
.L_25:
        /*005c*/ 	.word	0x00000000
        /*0060*/ 	.short	0x0002
        /*0062*/ 	.short	0x0010
        /*0064*/ 	.byte	0x00, 0xf4, 0x21, 0x00


	//----- nvinfo : EIATTR_KPARAM_INFO
	.align		4
.L_26:
        /*0068*/ 	.byte	0x04, 0x17
        /*006a*/ 	.short	(.L_28 - .L_27)
.L_27:
        /*006c*/ 	.word	0x00000000
        /*0070*/ 	.short	0x0001
        /*0072*/ 	.short	0x0008
        /*0074*/ 	.byte	0x00, 0xf4, 0x21, 0x00


	//----- nvinfo : EIATTR_KPARAM_INFO
	.align		4
.L_28:
        /*0078*/ 	.byte	0x04, 0x17
        /*007a*/ 	.short	(.L_30 - .L_29)
.L_29:
        /*007c*/ 	.word	0x00000000
        /*0080*/ 	.short	0x0000
        /*0082*/ 	.short	0x0000
        /*0084*/ 	.byte	0x00, 0xf4, 0x21, 0x00


	//----- nvinfo : EIATTR_SPARSE_MMA_MASK
	.align		4
.L_30:
        /*0088*/ 	.byte	0x03, 0x50
        /*008a*/ 	.short	0x0000


	//----- nvinfo : EIATTR_MAXREG_COUNT
	.align		4
        /*008c*/ 	.byte	0x03, 0x1b
        /*008e*/ 	.short	0x00ff


	//----- nvinfo : EIATTR_EXTERNS
	.align		4
        /*0090*/ 	.byte	0x04, 0x0f
        /*0092*/ 	.short	(.L_32 - .L_31)


	//   ....[0]....
	.align		4
.L_31:
        /*0094*/ 	.word	index@(__assertfail)


	//----- nvinfo : EIATTR_SYSCALL_OFFSETS
	.align		4
.L_32:
        /*0098*/ 	.byte	0x04, 0x46
        /*009a*/ 	.short	(.L_34 - .L_33)


	//   ....[0]....
.L_33:
        /*009c*/ 	.word	0x00000640


	//----- nvinfo : EIATTR_EXIT_INSTR_OFFSETS
	.align		4
.L_34:
        /*00a0*/ 	.byte	0x04, 0x1c
        /*00a2*/ 	.short	(.L_36 - .L_35)


	//   ....[0]....
.L_35:
        /*00a4*/ 	.word	0x00000890


	//----- nvinfo : EIATTR_REQNTID
	.align		4
.L_36:
        /*00a8*/ 	.byte	0x04, 0x10
        /*00aa*/ 	.short	(.L_38 - .L_37)
.L_37:
        /*00ac*/ 	.word	0x00000080
        /*00b0*/ 	.word	0x00000001
        /*00b4*/ 	.word	0x00000001


	//----- nvinfo : EIATTR_CRS_STACK_SIZE
	.align		4
.L_38:
        /*00b8*/ 	.byte	0x04, 0x1e
        /*00ba*/ 	.short	(.L_40 - .L_39)
.L_39:
        /*00bc*/ 	.word	0x00000000


	//----- nvinfo : EIATTR_CBANK_PARAM_SIZE
	.align		4
.L_40:
        /*00c0*/ 	.byte	0x03, 0x19
        /*00c2*/ 	.short	0x003c


	//----- nvinfo : EIATTR_PARAM_CBANK
	.align		4
        /*00c4*/ 	.byte	0x04, 0x0a
        /*00c6*/ 	.short	(.L_42 - .L_41)
	.align		4
.L_41:
        /*00c8*/ 	.word	index@(.nv.constant0.triton_poi_fused_max_unpool2d_25)
        /*00cc*/ 	.short	0x0210
        /*00ce*/ 	.short	0x003c


	//----- nvinfo : EIATTR_SW_WAR
	.align		4
.L_42:
        /*00d0*/ 	.byte	0x04, 0x36
        /*00d2*/ 	.short	(.L_44 - .L_43)
.L_43:
        /*00d4*/ 	.word	0x00000008
.L_44:


//--------------------- .nv.callgraph             --------------------------
	.section	.nv.callgraph,"",@"SHT_CUDA_CALLGRAPH"
	.align	4
	.sectionentsize	8
	.align		4
        /*0000*/ 	.word	0x00000000
	.align		4
        /*0004*/ 	.word	0xffffffff
	.align		4
        /*0008*/ 	.word	index@(triton_poi_fused_max_unpool2d_25)
	.align		4
        /*000c*/ 	.word	index@(__assertfail)
	.align		4
        /*0010*/ 	.word	0x00000000
	.align		4
        /*0014*/ 	.word	0xfffffffe
	.align		4
        /*0018*/ 	.word	0x00000000
	.align		4
        /*001c*/ 	.word	0xfffffffd
	.align		4
        /*0020*/ 	.word	0x00000000
	.align		4
        /*0024*/ 	.word	0xfffffffc


//--------------------- .nv.constant4             --------------------------
	.section	.nv.constant4,"a",@progbits
	.align	8
	.align		8
.nv.constant4:
        /*0000*/ 	.dword	__assertfail
	.align		8
        /*0008*/ 	.dword	assertFunc_0
	.align		8
        /*0010*/ 	.dword	assertFile_0
	.align		8
        /*0018*/ 	.dword	assertMessage_0
	.align		8
        /*0020*/ 	.dword	_$_str
	.align		8
        /*0028*/ 	.dword	_$_str_$_2


//--------------------- .text.triton_poi_fused_max_unpool2d_25 --------------------------
	.section	.text.triton_poi_fused_max_unpool2d_25,"ax",@progbits
	.sectionflags	@"SHF_BARRIERS=1"
	.align	128
        .global         triton_poi_fused_max_unpool2d_25
        .type           triton_poi_fused_max_unpool2d_25,@function
        .size           triton_poi_fused_max_unpool2d_25,(.L_x_2 - triton_poi_fused_max_unpool2d_25)
        .other          triton_poi_fused_max_unpool2d_25,@"STO_CUDA_ENTRY STV_DEFAULT"
triton_poi_fused_max_unpool2d_25:
.text.triton_poi_fused_max_unpool2d_25:
[----:B------:R-:W0:Y:S01]  /*0000*/  LDC R1, c[0x0][0x28] ;  /* 0x00000a00ff017b82 */ /* 0x000e220000000800 */
[----:B------:R-:W1:Y:S01]  /*0010*/  S2R R0, SR_TID.X ;  /* 0x0000000000007919 */ /* 0x000e620000002100 */
[----:B------:R-:W-:-:S06]  /*0020*/  ULDC.64 UR4, c[0x0][0x208] ;  /* 0x0000820000047ab9 */ /* 0x000fcc0000000a00 */
[----:B------:R-:W2:Y:S01]  /*0030*/  LDC.64 R18, c[0x0][0x218] ;  /* 0x00008600ff127b82 */ /* 0x000ea20000000a00 */
[----:B------:R-:W3:Y:S07]  /*0040*/  S2R R3, SR_CTAID.X ;  /* 0x0000000000037919 */ /* 0x000eee0000002500 */
[----:B------:R-:W4:Y:S08]  /*0050*/  LDC.64 R20, c[0x0][0x220] ;  /* 0x00008800ff147b82 */ /* 0x000f300000000a00 */
[----:B------:R-:W2:Y:S08]  /*0060*/  LDC.64 R24, c[0x0][0x228] ;  /* 0x00008a00ff187b82 */ /* 0x000eb00000000a00 */
[----:B------:R-:W2:Y:S01]  /*0070*/  LDC.64 R12, c[0x0][0x230] ;  /* 0x00008c00ff0c7b82 */ /* 0x000ea20000000a00 */
[----:B-1----:R-:W-:-:S02]  /*0080*/  LOP3.LUT R0, R0, 0x7f, RZ, 0xc0, !PT ;  /* 0x0000007f00007812 */ /* 0x002fc400078ec0ff */
[----:B---3--:R-:W-:-:S03]  /*0090*/  SHF.R.S32.HI R5, RZ, 0x17, R3 ;  /* 0x00000017ff057819 */ /* 0x008fc60000011403 */
[----:B------:R-:W-:Y:S02]  /*00a0*/  IMAD R0, R3, 0x100, R0 ;  /* 0x0000010003007824 */ /* 0x000fe400078e0200 */
[----:B------:R-:W1:Y:S01]  /*00b0*/  LDC.64 R2, c[0x0][0x210] ;  /* 0x00008400ff027b82 */ /* 0x000e620000000a00 */
[----:B------:R-:W-:Y:S01]  /*00c0*/  SGXT R5, R5, 0x1 ;  /* 0x000000010505781a */ /* 0x000fe20000000200 */
[----:B------:R-:W-:-:S03]  /*00d0*/  VIADD R4, R0, 0x80 ;  /* 0x0000008000047836 */ /* 0x000fc60000000000 */
[C---:B------:R-:W-:Y:S02]  /*00e0*/  LEA.HI R26, R5.reuse, R0, RZ, 0x8 ;  /* 0x00000000051a7211 */ /* 0x040fe400078f40ff */
[----:B------:R-:W-:Y:S02]  /*00f0*/  LEA.HI R6, R5, R4, RZ, 0x8 ;  /* 0x0000000405067211 */ /* 0x000fe400078f40ff */
[----:B------:R-:W-:Y:S02]  /*0100*/  LOP3.LUT R7, R26, 0xfffff00, RZ, 0xc0, !PT ;  /* 0x0fffff001a077812 */ /* 0x000fe400078ec0ff */
[----:B------:R-:W-:Y:S02]  /*0110*/  SHF.R.S32.HI R8, RZ, 0x8, R6 ;  /* 0x00000008ff087819 */ /* 0x000fe40000011406 */
[----:B------:R-:W-:Y:S01]  /*0120*/  SHF.R.S32.HI R26, RZ, 0x8, R26 ;  /* 0x00000008ff1a7819 */ /* 0x000fe2000001141a */
[----:B------:R-:W-:Y:S01]  /*0130*/  IMAD.IADD R7, R0, 0x1, -R7 ;  /* 0x0000000100077824 */ /* 0x000fe200078e0a07 */
[----:B------:R-:W-:-:S02]  /*0140*/  SHF.R.S64 R11, R8, 0x1f, RZ ;  /* 0x0000001f080b7819 */ /* 0x000fc400000010ff */
[----:B------:R-:W-:Y:S02]  /*0150*/  LOP3.LUT R9, R6, 0xfffff00, RZ, 0xc0, !PT ;  /* 0x0fffff0006097812 */ /* 0x000fe400078ec0ff */
[----:B------:R-:W-:Y:S02]  /*0160*/  LOP3.LUT R11, R11, 0x1, RZ, 0xc0, !PT ;  /* 0x000000010b0b7812 */ /* 0x000fe400078ec0ff */
[----:B------:R-:W-:Y:S01]  /*0170*/  LEA.HI R0, R5, R0, RZ, 0xc ;  /* 0x0000000005007211 */ /* 0x000fe200078f60ff */
[----:B------:R-:W-:Y:S01]  /*0180*/  IMAD.IADD R9, R4, 0x1, -R9 ;  /* 0x0000000104097824 */ /* 0x000fe200078e0a09 */
[----:B------:R-:W-:Y:S02]  /*0190*/  ISETP.NE.U32.AND P0, PT, R11, RZ, PT ;  /* 0x000000ff0b00720c */ /* 0x000fe40003f05070 */
[----:B------:R-:W-:Y:S02]  /*01a0*/  LEA.HI R6, R26, R26, RZ, 0x4 ;  /* 0x0000001a1a067211 */ /* 0x000fe400078f20ff */
[----:B------:R-:W-:-:S02]  /*01b0*/  ISETP.NE.U32.AND.EX P0, PT, RZ, RZ, PT, P0 ;  /* 0x000000ffff00720c */ /* 0x000fc40003f05100 */
[----:B------:R-:W-:Y:S02]  /*01c0*/  LEA.HI R5, R5, R4, RZ, 0xc ;  /* 0x0000000405057211 */ /* 0x000fe400078f60ff */
[----:B------:R-:W-:Y:S02]  /*01d0*/  LOP3.LUT R0, R0, 0xfffff000, RZ, 0xc0, !PT ;  /* 0xfffff00000007812 */ /* 0x000fe400078ec0ff */
[----:B------:R-:W-:-:S03]  /*01e0*/  LOP3.LUT R4, R5, 0xfffff000, RZ, 0xc0, !PT ;  /* 0xfffff00005047812 */ /* 0x000fc600078ec0ff */
[----:B------:R-:W-:Y:S02]  /*01f0*/  IMAD R0, R7, 0x10, R0 ;  /* 0x0000001007007824 */ /* 0x000fe400078e0200 */
[----:B------:R-:W-:Y:S02]  /*0200*/  IMAD R4, R9, 0x10, R4 ;  /* 0x0000001009047824 */ /* 0x000fe400078e0204 */
[----:B------:R-:W-:-:S04]  /*0210*/  @P0 LOP3.LUT R11, R11, 0xfffffffe, RZ, 0xfc, !PT ;  /* 0xfffffffe0b0b0812 */ /* 0x000fc800078efcff */
[----:B------:R-:W-:Y:S02]  /*0220*/  LEA.HI R10, R11, R8, RZ, 0x4 ;  /* 0x000000080b0a7211 */ /* 0x000fe400078f20ff */
[----:B------:R-:W-:Y:S02]  /*0230*/  LOP3.LUT R11, R6, 0xfffffff0, RZ, 0xc0, !PT ;  /* 0xfffffff0060b7812 */ /* 0x000fe400078ec0ff */
[----:B------:R-:W-:-:S03]  /*0240*/  LOP3.LUT R17, R10, 0xfffffff0, RZ, 0xc0, !PT ;  /* 0xfffffff00a117812 */ /* 0x000fc600078ec0ff */
[----:B------:R-:W-:Y:S02]  /*0250*/  IMAD.IADD R11, R26, 0x1, -R11 ;  /* 0x000000011a0b7824 */ /* 0x000fe400078e0a0b */
[----:B------:R-:W-:-:S03]  /*0260*/  IMAD.IADD R17, R8, 0x1, -R17 ;  /* 0x0000000108117824 */ /* 0x000fc600078e0a11 */
[----:B------:R-:W-:Y:S01]  /*0270*/  IADD3 R15, R0, R11, RZ ;  /* 0x0000000b000f7210 */ /* 0x000fe20007ffe0ff */
[----:B------:R-:W-:-:S04]  /*0280*/  IMAD.IADD R9, R4, 0x1, R17 ;  /* 0x0000000104097824 */ /* 0x000fc800078e0211 */
[----:B-1----:R-:W-:-:S04]  /*0290*/  IMAD.WIDE R4, R15, 0x8, R2 ;  /* 0x000000080f047825 */ /* 0x002fc800078e0202 */
[----:B------:R-:W-:Y:S02]  /*02a0*/  IMAD.WIDE R6, R9, 0x8, R2 ;  /* 0x0000000809067825 */ /* 0x000fe400078e0202 */
[----:B------:R-:W3:Y:S04]  /*02b0*/  LDG.E.EL.64 R2, desc[UR4][R4.64] ;  /* 0x0000000404027981 */ /* 0x000ee8000c2e1b00 */
[----:B------:R1:W3:Y:S01]  /*02c0*/  LDG.E.EL.64 R4, desc[UR4][R6.64] ;  /* 0x0000000406047981 */ /* 0x0002e2000c2e1b00 */
[----:B--2---:R-:W-:-:S04]  /*02d0*/  IMAD.WIDE R14, R15, 0x4, R18 ;  /* 0x000000040f0e7825 */ /* 0x004fc800078e0212 */
[--C-:B----4-:R-:W-:Y:S01]  /*02e0*/  IMAD.WIDE R22, R11, 0x4, R20.reuse ;  /* 0x000000040b167825 */ /* 0x110fe200078e0214 */
[----:B------:R-:W5:Y:S03]  /*02f0*/  LDG.E.EL R0, desc[UR4][R14.64] ;  /* 0x000000040e007981 */ /* 0x000f66000c2e1900 */
[----:B------:R-:W-:Y:S01]  /*0300*/  IMAD.WIDE R20, R17, 0x4, R20 ;  /* 0x0000000411147825 */ /* 0x000fe200078e0214 */
[----:B-1----:R-:W1:Y:S03]  /*0310*/  LDC.64 R6, c[0x0][0x238] ;  /* 0x00008e00ff067b82 */ /* 0x002e660000000a00 */
[----:B0-----:R-:W-:Y:S01]  /*0320*/  IMAD.WIDE R28, R11, 0x4, R24 ;  /* 0x000000040b1c7825 */ /* 0x001fe200078e0218 */
[----:B------:R0:W5:Y:S03]  /*0330*/  LDG.E.EL R14, desc[UR4][R20.64] ;  /* 0x00000004140e7981 */ /* 0x000166000c2e1900 */
[----:B------:R-:W-:Y:S01]  /*0340*/  IMAD.WIDE R18, R9, 0x4, R18 ;  /* 0x0000000409127825 */ /* 0x000fe200078e0212 */
[----:B------:R-:W5:Y:S04]  /*0350*/  LDG.E.EL R15, desc[UR4][R22.64] ;  /* 0x00000004160f7981 */ /* 0x000f68000c2e1900 */
[----:B------:R-:W5:Y:S01]  /*0360*/  LDG.E.EL R9, desc[UR4][R18.64] ;  /* 0x0000000412097981 */ /* 0x000f62000c2e1900 */
[----:B0-----:R-:W-:-:S03]  /*0370*/  IMAD.WIDE R20, R11, 0x4, R12 ;  /* 0x000000040b147825 */ /* 0x001fc600078e020c */
[----:B------:R0:W5:Y:S01]  /*0380*/  LDG.E.EL R16, desc[UR4][R28.64] ;  /* 0x000000041c107981 */ /* 0x000162000c2e1900 */
[----:B------:R-:W-:-:S04]  /*0390*/  IMAD.WIDE R12, R17, 0x4, R12 ;  /* 0x00000004110c7825 */ /* 0x000fc800078e020c */
[--C-:B-1----:R-:W-:Y:S01]  /*03a0*/  IMAD.WIDE R10, R11, 0x4, R6.reuse ;  /* 0x000000040b0a7825 */ /* 0x102fe200078e0206 */
[----:B------:R-:W5:Y:S03]  /*03b0*/  LDG.E.EL R18, desc[UR4][R20.64] ;  /* 0x0000000414127981 */ /* 0x000f66000c2e1900 */
[----:B------:R-:W-:Y:S01]  /*03c0*/  IMAD.WIDE R6, R17, 0x4, R6 ;  /* 0x0000000411067825 */ /* 0x000fe200078e0206 */
[----:B------:R-:W5:Y:S04]  /*03d0*/  LDG.E.EL R19, desc[UR4][R12.64] ;  /* 0x000000040c137981 */ /* 0x000f68000c2e1900 */
[----:B------:R-:W5:Y:S04]  /*03e0*/  LDG.E.EL R23, desc[UR4][R10.64] ;  /* 0x000000040a177981 */ /* 0x000f68000c2e1900 */
[----:B------:R-:W5:Y:S01]  /*03f0*/  LDG.E.EL R22, desc[UR4][R6.64] ;  /* 0x0000000406167981 */ /* 0x000f62000c2e1900 */
[----:B0-----:R-:W-:-:S02]  /*0400*/  IMAD.SHL.U32 R29, R26, 0x400, RZ ;  /* 0x000004001a1d7824 */ /* 0x001fc400078e00ff */
[----:B------:R-:W-:Y:S02]  /*0410*/  IMAD.SHL.U32 R27, R8, 0x400, RZ ;  /* 0x00000400081b7824 */ /* 0x000fe400078e00ff */
[----:B------:R-:W-:-:S05]  /*0420*/  IMAD.WIDE R24, R17, 0x4, R24 ;  /* 0x0000000411187825 */ /* 0x000fca00078e0218 */
[----:B------:R0:W5:Y:S01]  /*0430*/  LDG.E.EL R17, desc[UR4][R24.64] ;  /* 0x0000000418117981 */ /* 0x000162000c2e1900 */
[----:B---3--:R-:W-:-:S04]  /*0440*/  IADD3 R2, P1, R2, R29, RZ ;  /* 0x0000001d02027210 */ /* 0x008fc80007f3e0ff */
[----:B------:R-:W-:Y:S02]  /*0450*/  LEA.HI.X.SX32 R3, R29, R3, 0x1, P1 ;  /* 0x000000031d037211 */ /* 0x000fe400008f0eff */
[----:B------:R-:W-:-:S04]  /*0460*/  IADD3 R4, P0, R4, R27, RZ ;  /* 0x0000001b04047210 */ /* 0x000fc80007f1e0ff */
[----:B------:R-:W-:Y:S02]  /*0470*/  LEA.HI.X.SX32 R5, R27, R5, 0x1, P0 ;  /* 0x000000051b057211 */ /* 0x000fe400000f0eff */
[----:B0-----:R-:W-:Y:S02]  /*0480*/  SHF.R.U32.HI R24, RZ, 0xf, R3 ;  /* 0x0000000fff187819 */ /* 0x001fe40000011603 */
[----:B------:R-:W-:Y:S02]  /*0490*/  SHF.R.U32.HI R25, RZ, 0xf, R5 ;  /* 0x0000000fff197819 */ /* 0x000fe40000011605 */
[----:B------:R-:W-:Y:S02]  /*04a0*/  LOP3.LUT R24, R24, 0x10000, RZ, 0xc0, !PT ;  /* 0x0001000018187812 */ /* 0x000fe400078ec0ff */
[----:B------:R-:W-:Y:S02]  /*04b0*/  LOP3.LUT R25, R25, 0x10000, RZ, 0xc0, !PT ;  /* 0x0001000019197812 */ /* 0x000fe400078ec0ff */
[----:B------:R-:W-:-:S02]  /*04c0*/  IADD3 R24, P0, R24, R2, RZ ;  /* 0x0000000218187210 */ /* 0x000fc40007f1e0ff */
[----:B------:R-:W-:-:S03]  /*04d0*/  IADD3 R25, P1, R25, R4, RZ ;  /* 0x0000000419197210 */ /* 0x000fc60007f3e0ff */
[----:B------:R-:W-:Y:S01]  /*04e0*/  IMAD.X R27, RZ, RZ, R3, P0 ;  /* 0x000000ffff1b7224 */ /* 0x000fe200000e0603 */
[----:B------:R-:W-:Y:S01]  /*04f0*/  LOP3.LUT R2, R24, R25, RZ, 0xfc, !PT ;  /* 0x0000001918027212 */ /* 0x000fe200078efcff */
[----:B------:R-:W-:-:S03]  /*0500*/  IMAD.X R26, RZ, RZ, R5, P1 ;  /* 0x000000ffff1a7224 */ /* 0x000fc600008e0605 */
[----:B------:R-:W-:Y:S02]  /*0510*/  ISETP.GE.U32.AND P0, PT, R2, 0x10000, PT ;  /* 0x000100000200780c */ /* 0x000fe40003f06070 */
[----:B------:R-:W-:-:S04]  /*0520*/  LOP3.LUT R2, R27, R26, RZ, 0xfc, !PT ;  /* 0x0000001a1b027212 */ /* 0x000fc800078efcff */
[----:B------:R-:W-:-:S13]  /*0530*/  ISETP.GE.U32.AND.EX P0, PT, R2, RZ, PT, P0 ;  /* 0x000000ff0200720c */ /* 0x000fda0003f06100 */
[----:B------:R-:W-:Y:S05]  /*0540*/  @!P0 BRA `(.L_x_0) ;  /* 0x0000000000408947 */ /* 0x000fea0003800000 */
[----:B------:R-:W-:Y:S01]  /*0550*/  MOV R2, 0x0 ;  /* 0x0000000000027802 */ /* 0x000fe20000000f00 */
[----:B------:R-:W-:Y:S01]  /*0560*/  ULDC.64 UR6, c[0x4][0x18] ;  /* 0x0100060000067ab9 */ /* 0x000fe20000000a00 */
[----:B------:R-:W-:Y:S01]  /*0570*/  ULDC.64 UR8, c[0x4][0x8] ;  /* 0x0100020000087ab9 */ /* 0x000fe20000000a00 */
[----:B------:R-:W-:Y:S01]  /*0580*/  MOV R4, UR6 ;  /* 0x0000000600047c02 */ /* 0x000fe20008000f00 */
[----:B------:R-:W-:Y:S01]  /*0590*/  IMAD.U32 R5, RZ, RZ, UR7 ;  /* 0x00000007ff057e24 */ /* 0x000fe2000f8e00ff */
[----:B------:R-:W-:Y:S01]  /*05a0*/  ULDC.64 UR6, c[0x4][0x10] ;  /* 0x0100040000067ab9 */ /* 0x000fe20000000a00 */
[----:B------:R-:W0:Y:S01]  /*05b0*/  LDC.64 R2, c[0x4][R2] ;  /* 0x0100000002027b82 */ /* 0x000e220000000a00 */
[----:B------:R-:W-:Y:S01]  /*05c0*/  HFMA2.MMA R8, -RZ, RZ, 0, 2.205371856689453125e-06 ;  /* 0x00000025ff087435 */ /* 0x000fe200000001ff */
[----:B------:R-:W-:Y:S02]  /*05d0*/  IMAD.U32 R6, RZ, RZ, UR6 ;  /* 0x00000006ff067e24 */ /* 0x000fe4000f8e00ff */
[----:B------:R-:W-:-:S02]  /*05e0*/  IMAD.U32 R7, RZ, RZ, UR7 ;  /* 0x00000007ff077e24 */ /* 0x000fc4000f8e00ff */
[----:B------:R-:W-:Y:S02]  /*05f0*/  IMAD.U32 R10, RZ, RZ, UR8 ;  /* 0x00000008ff0a7e24 */ /* 0x000fe4000f8e00ff */
[----:B------:R-:W-:Y:S02]  /*0600*/  IMAD.U32 R11, RZ, RZ, UR9 ;  /* 0x00000009ff0b7e24 */ /* 0x000fe4000f8e00ff */
[----:B------:R-:W-:Y:S02]  /*0610*/  IMAD.MOV.U32 R12, RZ, RZ, 0x1 ;  /* 0x00000001ff0c7424 */ /* 0x000fe400078e00ff */
[----:B------:R-:W-:-:S07]  /*0620*/  IMAD.MOV.U32 R13, RZ, RZ, RZ ;  /* 0x000000ffff0d7224 */ /* 0x000fce00078e00ff */
[----:B------:R-:W-:-:S07]  /*0630*/  LEPC R20, `(.L_x_0) ;  /* 0x000000001014794e */ /* 0x000fce0000000000 */
[----:B0----5:R-:W-:Y:S05]  /*0640*/  CALL.ABS.NOINC R2 ;  /* 0x0000000002007343 */ /* 0x021fea0003c00000 */
.L_x_0:
[----:B-----5:R-:W-:Y:S01]  /*0650*/  FADD R16, R16, 9.9999997473787516356e-06 ;  /* 0x3727c5ac10107421 */ /* 0x020fe20000000000 */
[----:B------:R-:W-:Y:S01]  /*0660*/  FADD R17, R17, 9.9999997473787516356e-06 ;  /* 0x3727c5ac11117421 */ /* 0x000fe20000000000 */
[----:B------:R-:W-:Y:S01]  /*0670*/  IMAD.MOV.U32 R4, RZ, RZ, 0x3e800000 ;  /* 0x3e800000ff047424 */ /* 0x000fe200078e00ff */
[----:B------:R-:W-:Y:S05]  /*0680*/  WARPSYNC.ALL ;  /* 0x0000000000007948 */ /* 0x000fea0003800000 */
[----:B------:R-:W-:Y:S01]  /*0690*/  BAR.SYNC.DEFER_BLOCKING 0x0 ;  /* 0x0000000000007b1d */ /* 0x000fe20000010000 */
[----:B------:R-:W-:Y:S01]  /*06a0*/  FADD R0, R0, -R15 ;  /* 0x8000000f00007221 */ /* 0x000fe20000000000 */
[----:B------:R-:W-:-:S04]  /*06b0*/  FADD R9, R9, -R14 ;  /* 0x8000000e09097221 */ /* 0x000fc80000000000 */
[----:B------:R-:W0:Y:S01]  /*06c0*/  MUFU.SQRT R2, R16 ;  /* 0x0000001000027308 */ /* 0x000e220000002000 */
[----:B------:R-:W-:-:S07]  /*06d0*/  ULDC.64 UR6, c[0x0][0x240] ;  /* 0x0000900000067ab9 */ /* 0x000fce0000000a00 */
[----:B------:R-:W1:Y:S01]  /*06e0*/  MUFU.SQRT R3, R17 ;  /* 0x0000001100037308 */ /* 0x000e620000002000 */
[C---:B0-----:R-:W-:Y:S02]  /*06f0*/  FSETP.GT.AND P0, PT, R2.reuse, 8.50705917302346158658e+37, PT ;  /* 0x7e8000000200780b */ /* 0x041fe40003f04000 */
[----:B------:R-:W-:Y:S02]  /*0700*/  FSETP.GEU.AND P2, PT, R2, 1.175494350822287508e-38, PT ;  /* 0x008000000200780b */ /* 0x000fe40003f4e000 */
[C---:B------:R-:W-:Y:S02]  /*0710*/  FSEL R5, R4.reuse, 1, P0 ;  /* 0x3f80000004057808 */ /* 0x040fe40000000000 */
[C---:B-1----:R-:W-:Y:S02]  /*0720*/  FSETP.GT.AND P1, PT, R3.reuse, 8.50705917302346158658e+37, PT ;  /* 0x7e8000000300780b */ /* 0x042fe40003f24000 */
[----:B------:R-:W-:Y:S02]  /*0730*/  FSETP.GEU.AND P3, PT, R3, 1.175494350822287508e-38, PT ;  /* 0x008000000300780b */ /* 0x000fe40003f6e000 */
[----:B------:R-:W-:-:S03]  /*0740*/  FSEL R4, R4, 1, P1 ;  /* 0x3f80000004047808 */ /* 0x000fc60000800000 */
[----:B------:R-:W-:Y:S02]  /*0750*/  @P0 FMUL R2, R2, 0.25 ;  /* 0x3e80000002020820 */ /* 0x000fe40000400000 */
[----:B------:R-:W-:Y:S02]  /*0760*/  @!P2 FMUL R5, R5, 16777216 ;  /* 0x4b8000000505a820 */ /* 0x000fe40000400000 */
[----:B------:R-:W-:Y:S02]  /*0770*/  @!P2 FMUL R2, R2, 16777216 ;  /* 0x4b8000000202a820 */ /* 0x000fe40000400000 */
[----:B------:R-:W-:-:S04]  /*0780*/  @P1 FMUL R3, R3, 0.25 ;  /* 0x3e80000003031820 */ /* 0x000fc80000400000 */
[----:B------:R-:W0:Y:S01]  /*0790*/  MUFU.RCP R2, R2 ;  /* 0x0000000200027308 */ /* 0x000e220000001000 */
[----:B------:R-:W-:Y:S01]  /*07a0*/  @!P3 FMUL R4, R4, 16777216 ;  /* 0x4b8000000404b820 */ /* 0x000fe20000400000 */
[----:B------:R-:W-:-:S06]  /*07b0*/  @!P3 FMUL R3, R3, 16777216 ;  /* 0x4b8000000303b820 */ /* 0x000fcc0000400000 */
[----:B------:R-:W1:Y:S01]  /*07c0*/  MUFU.RCP R3, R3 ;  /* 0x0000000300037308 */ /* 0x000e620000001000 */
[----:B0-----:R-:W-:Y:S01]  /*07d0*/  FMUL R5, R2, R5 ;  /* 0x0000000502057220 */ /* 0x001fe20000400000 */
[----:B------:R-:W-:-:S03]  /*07e0*/  LEA R2, P1, R25, UR6, 0x2 ;  /* 0x0000000619027c11 */ /* 0x000fc6000f8210ff */
[----:B------:R-:W-:Y:S01]  /*07f0*/  FMUL R0, R0, R5 ;  /* 0x0000000500007220 */ /* 0x000fe20000400000 */
[----:B-1----:R-:W-:Y:S01]  /*0800*/  FMUL R6, R3, R4 ;  /* 0x0000000403067220 */ /* 0x002fe20000400000 */
[----:B------:R-:W-:Y:S02]  /*0810*/  LEA R4, P0, R24, UR6, 0x2 ;  /* 0x0000000618047c11 */ /* 0x000fe4000f8010ff */
[----:B------:R-:W-:Y:S01]  /*0820*/  FFMA R23, R18, R0, R23 ;  /* 0x0000000012177223 */ /* 0x000fe20000000017 */
[----:B------:R-:W-:Y:S01]  /*0830*/  LEA.HI.X R3, R25, UR7, R26, 0x2, P1 ;  /* 0x0000000719037c11 */ /* 0x000fe200088f141a */
[----:B------:R-:W-:Y:S01]  /*0840*/  FMUL R6, R9, R6 ;  /* 0x0000000609067220 */ /* 0x000fe20000400000 */
[----:B------:R-:W-:-:S03]  /*0850*/  LEA.HI.X R5, R24, UR7, R27, 0x2, P0 ;  /* 0x0000000718057c11 */ /* 0x000fc600080f141b */
[----:B------:R-:W-:Y:S02]  /*0860*/  FFMA R19, R19, R6, R22 ;  /* 0x0000000613137223 */ /* 0x000fe40000000016 */
[----:B------:R-:W-:Y:S04]  /*0870*/  STG.E desc[UR4][R4.64], R23 ;  /* 0x0000001704007986 */ /* 0x000fe8000c101904 */
[----:B------:R-:W-:Y:S01]  /*0880*/  STG.E desc[UR4][R2.64], R19 ;  /* 0x0000001302007986 */ /* 0x000fe2000c101904 */
[----:B------:R-:W-:Y:S05]  /*0890*/  EXIT ;  /* 0x000000000000794d */ /* 0x000fea0003800000 */
.L_x_1:
[----:B------:R-:W-:-:S00]  /*08a0*/  BRA `(.L_x_1) ;  /* 0xfffffffc00fc7947 */ /* 0x000fc0000383ffff */
[----:B------:R-:W-:-:S00]  /*08b0*/  NOP ;  /* 0x0000000000007918 */ /* 0x000fc00000000000 */
        /* <DEDUP_REMOVED lines=12> */
.L_x_2:


//--------------------- .nv.global.init           --------------------------
	.section	.nv.global.init,"aw",@progbits
.nv.global.init:
	.type		assertFunc_0,@object
	.size		assertFunc_0,(_$_str - assertFunc_0)
assertFunc_0:
        /*0000*/ 	.byte	0x75, 0x6e, 0x6b, 0x6e, 0x6f, 0x77, 0x6e, 0x00
	.type		_$_str,@object
	.size		_$_str,(_$_str_$_2 - _$_str)
_$_str:
        /*0008*/ 	.byte	0x5f, 0x5f, 0x43, 0x55, 0x44, 0x41, 0x5f, 0x46, 0x54, 0x5a, 0x00
	.type		_$_str_$_2,@object
	.size		_$_str_$_2,(assertMessage_0 - _$_str_$_2)
_$_str_$_2:
        /*0013*/ 	.byte	0x5f, 0x5f, 0x43, 0x55, 0x44, 0x41, 0x5f, 0x50, 0x52, 0x45, 0x43, 0x5f, 0x53, 0x51, 0x52, 0x54
        /*0023*/ 	.byte	0x00
	.type		assertMessage_0,@object
	.size		assertMessage_0,(assertFile_0 - assertMessage_0)
assertMessage_0:
        /*0024*/ 	.byte	0x69, 0x6e, 0x64, 0x65, 0x78, 0x20, 0x6f, 0x75, 0x74, 0x20, 0x6f, 0x66, 0x20, 0x62, 0x6f, 0x75
        /*0034*/ 	.byte	0x6e, 0x64, 0x73, 0x3a, 0x20, 0x30, 0x20, 0x3c, 0x3d, 0x20, 0x74, 0x6d, 0x70, 0x36, 0x20, 0x3c
        /*0044*/ 	.byte	0x20, 0x36, 0x35, 0x35, 0x33, 0x36, 0x00
	.type		assertFile_0,@object
	.size		assertFile_0,(.L_1 - assertFile_0)
assertFile_0:
        /*004b*/ 	.byte	0x69, 0x6e, 0x64, 0x75, 0x63, 0x74, 0x6f, 0x72, 0x5f, 0x63, 0x61, 0x63, 0x68, 0x65, 0x2f, 0x7a
        /*005b*/ 	.byte	0x71, 0x2f, 0x63, 0x7a, 0x71, 0x61, 0x68, 0x78, 0x32, 0x79, 0x32, 0x36, 0x69, 0x64, 0x6a, 0x68
        /*006b*/ 	.byte	0x67, 0x61, 0x75, 0x66, 0x73, 0x7a, 0x73, 0x32, 0x63, 0x73, 0x61, 0x6f, 0x6e, 0x6d, 0x36, 0x74
        /*007b*/ 	.byte	0x78, 0x79, 0x36, 0x75, 0x66, 0x66, 0x79, 0x72, 0x6b, 0x64, 0x72, 0x6b, 0x74, 0x77, 0x6a, 0x64
        /*008b*/ 	.byte	0x33, 0x75, 0x6d, 0x78, 0x64, 0x61, 0x2e, 0x70, 0x79, 0x00
.L_1:


//--------------------- .nv.constant0.triton_poi_fused_max_unpool2d_25 --------------------------
	.section	.nv.constant0.triton_poi_fused_max_unpool2d_25,"a",@progbits
	.sectionflags	@""
	.align	4
.nv.constant0.triton_poi_fused_max_unpool2d_25:
	.zero		588


//--------------------- SYMBOLS --------------------------

	.type		__assertfail,@function
